//
// Generated by NVIDIA NVVM Compiler
//
// Compiler Build ID: CL-36424714
// Cuda compilation tools, release 13.0, V13.0.88
// Based on NVVM 20.0.0
//

.version 9.0
.target sm_100
.address_size 64

	// .globl	_Z13reduce_kernelPfS_j

.visible .entry _Z13reduce_kernelPfS_j(
	.param .u64 .ptr .align 1 _Z13reduce_kernelPfS_j_param_0,
	.param .u64 .ptr .align 1 _Z13reduce_kernelPfS_j_param_1,
	.param .u32 _Z13reduce_kernelPfS_j_param_2
)
{
	.reg .pred 	%p<4>;
	.reg .b32 	%r<10>;
	.reg .b32 	%f<11>;
	.reg .b64 	%rd<13>;

	ld.param.u64 	%rd4, [_Z13reduce_kernelPfS_j_param_0];
	ld.param.u64 	%rd3, [_Z13reduce_kernelPfS_j_param_1];
	cvta.to.global.u64 	%rd1, %rd4;
	mov.u32 	%r1, %ctaid.x;
	mov.u32 	%r4, %ntid.x;
	mov.u32 	%r2, %tid.x;
	mad.lo.s32 	%r5, %r1, %r4, %r2;
	shl.b32 	%r3, %r5, 1;
	mul.wide.u32 	%rd5, %r3, 4;
	add.s64 	%rd2, %rd1, %rd5;
	ld.global.f32 	%f1, [%rd2+4];
	ld.global.f32 	%f2, [%rd2];
	add.f32 	%f3, %f1, %f2;
	st.global.f32 	[%rd2], %f3;
	bar.sync 	0;
	and.b32  	%r6, %r2, 1;
	setp.eq.b32 	%p1, %r6, 1;
	@%p1 bra 	$L__BB0_2;
	add.s32 	%r7, %r3, 2;
	mul.wide.u32 	%rd6, %r7, 4;
	add.s64 	%rd7, %rd1, %rd6;
	ld.global.f32 	%f4, [%rd7];
	ld.global.f32 	%f5, [%rd2];
	add.f32 	%f6, %f4, %f5;
	st.global.f32 	[%rd2], %f6;
$L__BB0_2:
	bar.sync 	0;
	and.b32  	%r8, %r2, 3;
	setp.ne.s32 	%p2, %r8, 0;
	@%p2 bra 	$L__BB0_4;
	add.s32 	%r9, %r3, 4;
	mul.wide.u32 	%rd8, %r9, 4;
	add.s64 	%rd9, %rd1, %rd8;
	ld.global.f32 	%f7, [%rd9];
	ld.global.f32 	%f8, [%rd2];
	add.f32 	%f9, %f7, %f8;
	st.global.f32 	[%rd2], %f9;
$L__BB0_4:
	bar.sync 	0;
	setp.ne.s32 	%p3, %r2, 0;
	@%p3 bra 	$L__BB0_6;
	ld.global.f32 	%f10, [%rd2];
	cvta.to.global.u64 	%rd10, %rd3;
	mul.wide.u32 	%rd11, %r1, 4;
	add.s64 	%rd12, %rd10, %rd11;
	st.global.f32 	[%rd12], %f10;
$L__BB0_6:
	ret;

}


// ===== COMPILED SASS (sm_100) =====

	.target	sm_100

	.elftype	@"ET_EXEC"


//--------------------- .note.nv.tkinfo           --------------------------
	.section	.note.nv.tkinfo,"",@"SHT_NOTE"
	.sectionflags	@"SHF_NOTE_NV_TKINFO"
	.tkinfo
        /*0018*/ 	.word	0x00000002
        /*0030*/ 	.string	""
        /*0030*/ 	.string	"ptxas"
        /*0030*/ 	.string	"Cuda compilation tools, release 13.0, V13.0.88"
        /*0030*/ 	.string	"Build cuda_13.0.r13.0/compiler.36424714_0"
        /*0030*/ 	.string	"-arch sm_100 -m 64 "



//--------------------- .note.nv.cuinfo           --------------------------
	.section	.note.nv.cuinfo,"",@"SHT_NOTE"
	.sectionflags	@"SHF_NOTE_NV_CUINFO"
        /*0018*/ 	.short	0x0002
        /*001a*/ 	.short	0x0064
        /*001c*/ 	.short	0x0082
	.zero		2


//--------------------- .nv.info                  --------------------------
	.section	.nv.info,"",@"SHT_CUDA_INFO"
	.align	4


	//----- nvinfo : EIATTR_REGCOUNT
	.align		4
        /*0000*/ 	.byte	0x04, 0x2f
        /*0002*/ 	.short	(.L_1 - .L_0)
	.align		4
.L_0:
        /*0004*/ 	.word	index@(_Z13reduce_kernelPfS_j)
        /*0008*/ 	.word	0x00000010


	//----- nvinfo : EIATTR_FRAME_SIZE
	.align		4
.L_1:
        /*000c*/ 	.byte	0x04, 0x11
        /*000e*/ 	.short	(.L_3 - .L_2)
	.align		4
.L_2:
        /*0010*/ 	.word	index@(_Z13reduce_kernelPfS_j)
        /*0014*/ 	.word	0x00000000


	//----- nvinfo : EIATTR_MIN_STACK_SIZE
	.align		4
.L_3:
        /*0018*/ 	.byte	0x04, 0x12
        /*001a*/ 	.short	(.L_5 - .L_4)
	.align		4
.L_4:
        /*001c*/ 	.word	index@(_Z13reduce_kernelPfS_j)
        /*0020*/ 	.word	0x00000000
.L_5:


//--------------------- .nv.compat                --------------------------
	.section	.nv.compat,"",@"SHT_CUDA_COMPAT_INFO"
	.align	4
        /*0000*/ 	.byte	0x02, 0x09, 0x00, 0x00, 0x02, 0x02, 0x01, 0x00, 0x02, 0x05, 0x05, 0x00, 0x03, 0x07, 0x01, 0x01
        /*0010*/ 	.byte	0x02, 0x03, 0x00, 0x00, 0x02, 0x06, 0x01, 0x00, 0x04, 0x0b, 0x08, 0x00, 0x09, 0x00, 0x00, 0x00
        /*0020*/ 	.byte	0x00, 0x00, 0x00, 0x00


//--------------------- .nv.info._Z13reduce_kernelPfS_j --------------------------
	.section	.nv.info._Z13reduce_kernelPfS_j,"",@"SHT_CUDA_INFO"
	.sectionflags	@""
	.align	4


	//----- nvinfo : EIATTR_CUDA_API_VERSION
	.align		4
        /*0000*/ 	.byte	0x04, 0x37
        /*0002*/ 	.short	(.L_7 - .L_6)
.L_6:
        /*0004*/ 	.word	0x00000082


	//----- nvinfo : EIATTR_KPARAM_INFO
	.align		4
.L_7:
        /*0008*/ 	.byte	0x04, 0x17
        /*000a*/ 	.short	(.L_9 - .L_8)
.L_8:
        /*000c*/ 	.word	0x00000000
        /*0010*/ 	.short	0x0002
        /*0012*/ 	.short	0x0010
        /*0014*/ 	.byte	0x00, 0xf0, 0x11, 0x00


	//----- nvinfo : EIATTR_KPARAM_INFO
	.align		4
.L_9:
        /*0018*/ 	.byte	0x04, 0x17
        /*001a*/ 	.short	(.L_11 - .L_10)
.L_10:
        /*001c*/ 	.word	0x00000000
        /*0020*/ 	.short	0x0001
        /*0022*/ 	.short	0x0008
        /*0024*/ 	.byte	0x00, 0xf5, 0x21, 0x00


	//----- nvinfo : EIATTR_KPARAM_INFO
	.align		4
.L_11:
        /*0028*/ 	.byte	0x04, 0x17
        /*002a*/ 	.short	(.L_13 - .L_12)
.L_12:
        /*002c*/ 	.word	0x00000000
        /*0030*/ 	.short	0x0000
        /*0032*/ 	.short	0x0000
        /*0034*/ 	.byte	0x00, 0xf5, 0x21, 0x00


	//----- nvinfo : EIATTR_SPARSE_MMA_MASK
	.align		4
.L_13:
        /*0038*/ 	.byte	0x03, 0x50
        /*003a*/ 	.short	0x0000


	//----- nvinfo : EIATTR_MAXREG_COUNT
	.align		4
        /*003c*/ 	.byte	0x03, 0x1b
        /*003e*/ 	.short	0x00ff


	//----- nvinfo : EIATTR_NUM_BARRIERS
	.align		4
        /*0040*/ 	.byte	0x02, 0x4c
        /*0042*/ 	.byte	0x01
	.zero		1


	//----- nvinfo : EIATTR_MERCURY_ISA_VERSION
	.align		4
        /*0044*/ 	.byte	0x03, 0x5f
        /*0046*/ 	.short	0x0101


	//----- nvinfo : EIATTR_VRC_CTA_INIT_COUNT
	.align		4
        /*0048*/ 	.byte	0x02, 0x4a
	.zero		1
	.zero		1


	//----- nvinfo : EIATTR_EXIT_INSTR_OFFSETS
	.align		4
        /*004c*/ 	.byte	0x04, 0x1c
        /*004e*/ 	.short	(.L_15 - .L_14)


	//   ....[0]....
.L_14:
        /*0050*/ 	.word	0x00000260


	//   ....[1]....
        /*0054*/ 	.word	0x000002b0


	//----- nvinfo : EIATTR_CRS_STACK_SIZE
	.align		4
.L_15:
        /*0058*/ 	.byte	0x04, 0x1e
        /*005a*/ 	.short	(.L_17 - .L_16)
.L_16:
        /*005c*/ 	.word	0x00000000


	//----- nvinfo : EIATTR_CBANK_PARAM_SIZE
	.align		4
.L_17:
        /*0060*/ 	.byte	0x03, 0x19
        /*0062*/ 	.short	0x0014


	//----- nvinfo : EIATTR_PARAM_CBANK
	.align		4
        /*0064*/ 	.byte	0x04, 0x0a
        /*0066*/ 	.short	(.L_19 - .L_18)
	.align		4
.L_18:
        /*0068*/ 	.word	index@(.nv.constant0._Z13reduce_kernelPfS_j)
        /*006c*/ 	.short	0x0380
        /*006e*/ 	.short	0x0014


	//----- nvinfo : EIATTR_SW_WAR
	.align		4
.L_19:
        /*0070*/ 	.byte	0x04, 0x36
        /*0072*/ 	.short	(.L_21 - .L_20)
.L_20:
        /*0074*/ 	.word	0x00000008
.L_21:


//--------------------- .nv.callgraph             --------------------------
	.section	.nv.callgraph,"",@"SHT_CUDA_CALLGRAPH"
	.align	4
	.sectionentsize	8
	.align		4
        /*0000*/ 	.word	0x00000000
	.align		4
        /*0004*/ 	.word	0xffffffff
	.align		4
        /*0008*/ 	.word	0x00000000
	.align		4
        /*000c*/ 	.word	0xfffffffe
	.align		4
        /*0010*/ 	.word	0x00000000
	.align		4
        /*0014*/ 	.word	0xfffffffd
	.align		4
        /*0018*/ 	.word	0x00000000
	.align		4
        /*001c*/ 	.word	0xfffffffc


//--------------------- .text._Z13reduce_kernelPfS_j --------------------------
	.section	.text._Z13reduce_kernelPfS_j,"ax",@progbits
	.align	128
        .global         _Z13reduce_kernelPfS_j
        .type           _Z13reduce_kernelPfS_j,@function
        .size           _Z13reduce_kernelPfS_j,(.L_x_5 - _Z13reduce_kernelPfS_j)
        .other          _Z13reduce_kernelPfS_j,@"STO_CUDA_ENTRY STV_DEFAULT"
_Z13reduce_kernelPfS_j:
.text._Z13reduce_kernelPfS_j:
[----:B------:R-:W-:Y:S01]  /*0000*/  LDC R1, c[0x0][0x37c] ;  /* 0x0000df00ff017b82 */ /* 0x000fe20000000800 */
[----:B------:R-:W0:Y:S01]  /*0010*/  S2R R13, SR_CTAID.X ;  /* 0x00000000000d7919 */ /* 0x000e220000002500 */
[----:B------:R-:W0:Y:S06]  /*0020*/  LDCU UR6, c[0x0][0x360] ;  /* 0x00006c00ff0677ac */ /* 0x000e2c0008000800 */
[----:B------:R-:W1:Y:S01]  /*0030*/  LDC.64 R4, c[0x0][0x380] ;  /* 0x0000e000ff047b82 */ /* 0x000e620000000a00 */
[----:B------:R-:W0:Y:S01]  /*0040*/  S2R R8, SR_TID.X ;  /* 0x0000000000087919 */ /* 0x000e220000002100 */
[----:B------:R-:W2:Y:S01]  /*0050*/  LDCU.64 UR4, c[0x0][0x358] ;  /* 0x00006b00ff0477ac */ /* 0x000ea20008000a00 */
[----:B0-----:R-:W-:-:S05]  /*0060*/  IMAD R0, R13, UR6, R8 ;  /* 0x000000060d007c24 */ /* 0x001fca000f8e0208 */
[----:B------:R-:W-:-:S05]  /*0070*/  SHF.L.U32 R9, R0, 0x1, RZ ;  /* 0x0000000100097819 */ /* 0x000fca00000006ff */
[----:B-1----:R-:W-:-:S05]  /*0080*/  IMAD.WIDE.U32 R2, R9, 0x4, R4 ;  /* 0x0000000409027825 */ /* 0x002fca00078e0004 */
[----:B--2---:R-:W2:Y:S04]  /*0090*/  LDG.E R0, desc[UR4][R2.64+0x4] ;  /* 0x0000040402007981 */ /* 0x004ea8000c1e1900 */
[----:B------:R-:W2:Y:S01]  /*00a0*/  LDG.E R7, desc[UR4][R2.64] ;  /* 0x0000000402077981 */ /* 0x000ea2000c1e1900 */
[C---:B------:R-:W-:Y:S01]  /*00b0*/  LOP3.LUT R6, R8.reuse, 0x1, RZ, 0xc0, !PT ;  /* 0x0000000108067812 */ /* 0x040fe200078ec0ff */
[----:B------:R-:W-:Y:S01]  /*00c0*/  BSSY.RECONVERGENT B0, `(.L_x_0) ;  /* 0x000000e000007945 */ /* 0x000fe20003800200 */
[----:B------:R-:W-:Y:S02]  /*00d0*/  LOP3.LUT P0, RZ, R8, 0x3, RZ, 0xc0, !PT ;  /* 0x0000000308ff7812 */ /* 0x000fe4000780c0ff */
[----:B------:R-:W-:Y:S02]  /*00e0*/  ISETP.NE.U32.AND P1, PT, R6, 0x1, PT ;  /* 0x000000010600780c */ /* 0x000fe40003f25070 */
[----:B------:R-:W-:Y:S01]  /*00f0*/  ISETP.NE.AND P2, PT, R8, RZ, PT ;  /* 0x000000ff0800720c */ /* 0x000fe20003f45270 */
[----:B--2---:R-:W-:-:S05]  /*0100*/  FADD R7, R0, R7 ;  /* 0x0000000700077221 */ /* 0x004fca0000000000 */
[----:B------:R0:W-:Y:S01]  /*0110*/  STG.E desc[UR4][R2.64], R7 ;  /* 0x0000000702007986 */ /* 0x0001e2000c101904 */
[----:B------:R-:W-:Y:S06]  /*0120*/  BAR.SYNC.DEFER_BLOCKING 0x0 ;  /* 0x0000000000007b1d */ /* 0x000fec0000010000 */
[----:B------:R-:W-:Y:S05]  /*0130*/  @!P1 BRA `(.L_x_1) ;  /* 0x0000000000189947 */ /* 0x000fea0003800000 */
[----:B0-----:R-:W-:Y:S01]  /*0140*/  IADD3 R7, PT, PT, R9, 0x2, RZ ;  /* 0x0000000209077810 */ /* 0x001fe20007ffe0ff */
[----:B------:R-:W2:Y:S04]  /*0150*/  LDG.E R11, desc[UR4][R2.64] ;  /* 0x00000004020b7981 */ /* 0x000ea8000c1e1900 */
[----:B------:R-:W-:-:S06]  /*0160*/  IMAD.WIDE.U32 R6, R7, 0x4, R4 ;  /* 0x0000000407067825 */ /* 0x000fcc00078e0004 */
[----:B------:R-:W2:Y:S02]  /*0170*/  LDG.E R6, desc[UR4][R6.64] ;  /* 0x0000000406067981 */ /* 0x000ea4000c1e1900 */
[----:B--2---:R-:W-:-:S05]  /*0180*/  FADD R11, R6, R11 ;  /* 0x0000000b060b7221 */ /* 0x004fca0000000000 */
[----:B------:R1:W-:Y:S02]  /*0190*/  STG.E desc[UR4][R2.64], R11 ;  /* 0x0000000b02007986 */ /* 0x0003e4000c101904 */
.L_x_1:
[----:B------:R-:W-:Y:S05]  /*01a0*/  BSYNC.RECONVERGENT B0 ;  /* 0x0000000000007941 */ /* 0x000fea0003800200 */
.L_x_0:
[----:B------:R-:W-:Y:S06]  /*01b0*/  BAR.SYNC.DEFER_BLOCKING 0x0 ;  /* 0x0000000000007b1d */ /* 0x000fec0000010000 */
[----:B------:R-:W-:Y:S04]  /*01c0*/  BSSY.RECONVERGENT B0, `(.L_x_2) ;  /* 0x0000008000007945 */ /* 0x000fe80003800200 */
[----:B------:R-:W-:Y:S05]  /*01d0*/  @P0 BRA `(.L_x_3) ;  /* 0x0000000000180947 */ /* 0x000fea0003800000 */
[----:B------:R-:W-:Y:S01]  /*01e0*/  IADD3 R9, PT, PT, R9, 0x4, RZ ;  /* 0x0000000409097810 */ /* 0x000fe20007ffe0ff */
[----:B0-----:R-:W2:Y:S04]  /*01f0*/  LDG.E R7, desc[UR4][R2.64] ;  /* 0x0000000402077981 */ /* 0x001ea8000c1e1900 */
[----:B------:R-:W-:-:S06]  /*0200*/  IMAD.WIDE.U32 R4, R9, 0x4, R4 ;  /* 0x0000000409047825 */ /* 0x000fcc00078e0004 */
[----:B------:R-:W2:Y:S02]  /*0210*/  LDG.E R4, desc[UR4][R4.64] ;  /* 0x0000000404047981 */ /* 0x000ea4000c1e1900 */
[----:B--2---:R-:W-:-:S05]  /*0220*/  FADD R7, R4, R7 ;  /* 0x0000000704077221 */ /* 0x004fca0000000000 */
[----:B------:R2:W-:Y:S02]  /*0230*/  STG.E desc[UR4][R2.64], R7 ;  /* 0x0000000702007986 */ /* 0x0005e4000c101904 */
.L_x_3:
[----:B------:R-:W-:Y:S05]  /*0240*/  BSYNC.RECONVERGENT B0 ;  /* 0x0000000000007941 */ /* 0x000fea0003800200 */
.L_x_2:
[----:B------:R-:W-:Y:S06]  /*0250*/  BAR.SYNC.DEFER_BLOCKING 0x0 ;  /* 0x0000000000007b1d */ /* 0x000fec0000010000 */
[----:B------:R-:W-:Y:S05]  /*0260*/  @P2 EXIT ;  /* 0x000000000000294d */ /* 0x000fea0003800000 */
[----:B012---:R-:W2:Y:S01]  /*0270*/  LDG.E R3, desc[UR4][R2.64] ;  /* 0x0000000402037981 */ /* 0x007ea2000c1e1900 */
[----:B------:R-:W0:Y:S02]  /*0280*/  LDC.64 R4, c[0x0][0x388] ;  /* 0x0000e200ff047b82 */ /* 0x000e240000000a00 */
[----:B0-----:R-:W-:-:S05]  /*0290*/  IMAD.WIDE.U32 R4, R13, 0x4, R4 ;  /* 0x000000040d047825 */ /* 0x001fca00078e0004 */
[----:B--2---:R-:W-:Y:S01]  /*02a0*/  STG.E desc[UR4][R4.64], R3 ;  /* 0x0000000304007986 */ /* 0x004fe2000c101904 */
[----:B------:R-:W-:Y:S05]  /*02b0*/  EXIT ;  /* 0x000000000000794d */ /* 0x000fea0003800000 */
.L_x_4:
[----:B------:R-:W-:-:S00]  /*02c0*/  BRA `(.L_x_4) ;  /* 0xfffffffc00fc7947 */ /* 0x000fc0000383ffff */
[----:B------:R-:W-:-:S00]  /*02d0*/  NOP ;  /* 0x0000000000007918 */ /* 0x000fc00000000000 */
        /* <DEDUP_REMOVED lines=10> */
.L_x_5:


//--------------------- .nv.shared.reserved.0     --------------------------
	.section	.nv.shared.reserved.0,"aw",@nobits
	.weak		__nv_reservedSMEM_offset_0_alias
	.size		__nv_reservedSMEM_offset_0_alias, 0, 64
	.other		__nv_reservedSMEM_offset_0_alias,@"STO_CUDA_RESERVED_SHARED STV_DEFAULT"
__nv_reservedSMEM_offset_0_alias:
	.zero		0
	.zero		64


//--------------------- .nv.constant0._Z13reduce_kernelPfS_j --------------------------
	.section	.nv.constant0._Z13reduce_kernelPfS_j,"a",@progbits
	.sectionflags	@""
	.align	4
.nv.constant0._Z13reduce_kernelPfS_j:
	.zero		916


//--------------------- SYMBOLS --------------------------

	.type		.nv.reservedSmem.offset0,@object
	.size		.nv.reservedSmem.offset0,0x4
